//
// Generated by NVIDIA NVVM Compiler
//
// Compiler Build ID: CL-36424714
// Cuda compilation tools, release 13.0, V13.0.88
// Based on NVVM 20.0.0
//

.version 9.0
.target sm_100
.address_size 64

	// .globl	_Z14l1_norm_kernelPKfPfii
// _ZZ14l1_norm_kernelPKfPfiiE14shared_l1_norm has been demoted

.visible .entry _Z14l1_norm_kernelPKfPfii(
	.param .u64 .ptr .align 1 _Z14l1_norm_kernelPKfPfii_param_0,
	.param .u64 .ptr .align 1 _Z14l1_norm_kernelPKfPfii_param_1,
	.param .u32 _Z14l1_norm_kernelPKfPfii_param_2,
	.param .u32 _Z14l1_norm_kernelPKfPfii_param_3
)
{
	.reg .pred 	%p<8>;
	.reg .b32 	%r<24>;
	.reg .b32 	%f<16>;
	.reg .b64 	%rd<10>;
	// demoted variable
	.shared .align 4 .b8 _ZZ14l1_norm_kernelPKfPfiiE14shared_l1_norm[1024];
	ld.param.u64 	%rd4, [_Z14l1_norm_kernelPKfPfii_param_0];
	ld.param.u64 	%rd3, [_Z14l1_norm_kernelPKfPfii_param_1];
	ld.param.u32 	%r14, [_Z14l1_norm_kernelPKfPfii_param_2];
	cvta.to.global.u64 	%rd1, %rd4;
	mov.u32 	%r1, %ctaid.x;
	mov.u32 	%r23, %tid.x;
	setp.ge.s32 	%p1, %r23, %r14;
	mov.f32 	%f15, 0f00000000;
	@%p1 bra 	$L__BB0_3;
	mul.lo.s32 	%r3, %r14, %r1;
	mov.f32 	%f15, 0f00000000;
	mov.u32 	%r4, %ntid.x;
	mov.u32 	%r21, %r23;
$L__BB0_2:
	add.s32 	%r15, %r21, %r3;
	mul.wide.s32 	%rd5, %r15, 4;
	add.s64 	%rd6, %rd1, %rd5;
	ld.global.f32 	%f7, [%rd6];
	abs.f32 	%f8, %f7;
	add.f32 	%f15, %f15, %f8;
	add.s32 	%r21, %r21, %r4;
	setp.lt.s32 	%p2, %r21, %r14;
	@%p2 bra 	$L__BB0_2;
$L__BB0_3:
	shl.b32 	%r16, %r23, 2;
	mov.u32 	%r17, _ZZ14l1_norm_kernelPKfPfiiE14shared_l1_norm;
	add.s32 	%r7, %r17, %r16;
	st.shared.f32 	[%r7], %f15;
	bar.sync 	0;
	mov.u32 	%r8, %ntid.x;
	setp.lt.u32 	%p3, %r8, 2;
	@%p3 bra 	$L__BB0_8;
	mov.u32 	%r22, %r8;
$L__BB0_5:
	shr.u32 	%r10, %r22, 1;
	setp.ge.u32 	%p4, %r23, %r10;
	@%p4 bra 	$L__BB0_7;
	shl.b32 	%r18, %r10, 2;
	add.s32 	%r19, %r7, %r18;
	ld.shared.f32 	%f9, [%r19];
	ld.shared.f32 	%f10, [%r7];
	add.f32 	%f11, %f9, %f10;
	st.shared.f32 	[%r7], %f11;
$L__BB0_7:
	bar.sync 	0;
	setp.gt.u32 	%p5, %r22, 3;
	mov.u32 	%r22, %r10;
	@%p5 bra 	$L__BB0_5;
$L__BB0_8:
	setp.ge.s32 	%p6, %r23, %r14;
	@%p6 bra 	$L__BB0_11;
	ld.shared.f32 	%f4, [_ZZ14l1_norm_kernelPKfPfiiE14shared_l1_norm];
	mul.lo.s32 	%r11, %r14, %r1;
	cvta.to.global.u64 	%rd2, %rd3;
$L__BB0_10:
	add.s32 	%r20, %r23, %r11;
	mul.wide.s32 	%rd7, %r20, 4;
	add.s64 	%rd8, %rd1, %rd7;
	ld.global.f32 	%f12, [%rd8];
	div.rn.f32 	%f13, %f12, %f4;
	add.s64 	%rd9, %rd2, %rd7;
	st.global.f32 	[%rd9], %f13;
	add.s32 	%r23, %r23, %r8;
	setp.lt.s32 	%p7, %r23, %r14;
	@%p7 bra 	$L__BB0_10;
$L__BB0_11:
	ret;

}


// ===== COMPILED SASS (sm_100) =====

	.target	sm_100

	.elftype	@"ET_EXEC"


//--------------------- .note.nv.tkinfo           --------------------------
	.section	.note.nv.tkinfo,"",@"SHT_NOTE"
	.sectionflags	@"SHF_NOTE_NV_TKINFO"
	.tkinfo
        /*0018*/ 	.word	0x00000002
        /*0030*/ 	.string	""
        /*0030*/ 	.string	"ptxas"
        /*0030*/ 	.string	"Cuda compilation tools, release 13.0, V13.0.88"
        /*0030*/ 	.string	"Build cuda_13.0.r13.0/compiler.36424714_0"
        /*0030*/ 	.string	"-arch sm_100 -m 64 "



//--------------------- .note.nv.cuinfo           --------------------------
	.section	.note.nv.cuinfo,"",@"SHT_NOTE"
	.sectionflags	@"SHF_NOTE_NV_CUINFO"
        /*0018*/ 	.short	0x0002
        /*001a*/ 	.short	0x0064
        /*001c*/ 	.short	0x0082
	.zero		2


//--------------------- .nv.info                  --------------------------
	.section	.nv.info,"",@"SHT_CUDA_INFO"
	.align	4


	//----- nvinfo : EIATTR_REGCOUNT
	.align		4
        /*0000*/ 	.byte	0x04, 0x2f
        /*0002*/ 	.short	(.L_1 - .L_0)
	.align		4
.L_0:
        /*0004*/ 	.word	index@(_Z14l1_norm_kernelPKfPfii)
        /*0008*/ 	.word	0x00000016


	//----- nvinfo : EIATTR_FRAME_SIZE
	.align		4
.L_1:
        /*000c*/ 	.byte	0x04, 0x11
        /*000e*/ 	.short	(.L_3 - .L_2)
	.align		4
.L_2:
        /*0010*/ 	.word	index@($__internal_0_$__cuda_sm3x_div_rn_noftz_f32_slowpath)
        /*0014*/ 	.word	0x00000000


	//----- nvinfo : EIATTR_FRAME_SIZE
	.align		4
.L_3:
        /*0018*/ 	.byte	0x04, 0x11
        /*001a*/ 	.short	(.L_5 - .L_4)
	.align		4
.L_4:
        /*001c*/ 	.word	index@(_Z14l1_norm_kernelPKfPfii)
        /*0020*/ 	.word	0x00000000


	//----- nvinfo : EIATTR_MIN_STACK_SIZE
	.align		4
.L_5:
        /*0024*/ 	.byte	0x04, 0x12
        /*0026*/ 	.short	(.L_7 - .L_6)
	.align		4
.L_6:
        /*0028*/ 	.word	index@(_Z14l1_norm_kernelPKfPfii)
        /*002c*/ 	.word	0x00000000
.L_7:


//--------------------- .nv.compat                --------------------------
	.section	.nv.compat,"",@"SHT_CUDA_COMPAT_INFO"
	.align	4
        /*0000*/ 	.byte	0x02, 0x09, 0x00, 0x00, 0x02, 0x02, 0x01, 0x00, 0x02, 0x05, 0x05, 0x00, 0x03, 0x07, 0x01, 0x01
        /*0010*/ 	.byte	0x02, 0x03, 0x00, 0x00, 0x02, 0x06, 0x01, 0x00, 0x04, 0x0b, 0x08, 0x00, 0x01, 0x00, 0x00, 0x00
        /*0020*/ 	.byte	0x00, 0x00, 0x00, 0x00


//--------------------- .nv.info._Z14l1_norm_kernelPKfPfii --------------------------
	.section	.nv.info._Z14l1_norm_kernelPKfPfii,"",@"SHT_CUDA_INFO"
	.sectionflags	@""
	.align	4


	//----- nvinfo : EIATTR_CUDA_API_VERSION
	.align		4
        /*0000*/ 	.byte	0x04, 0x37
        /*0002*/ 	.short	(.L_9 - .L_8)
.L_8:
        /*0004*/ 	.word	0x00000082


	//----- nvinfo : EIATTR_KPARAM_INFO
	.align		4
.L_9:
        /*0008*/ 	.byte	0x04, 0x17
        /*000a*/ 	.short	(.L_11 - .L_10)
.L_10:
        /*000c*/ 	.word	0x00000000
        /*0010*/ 	.short	0x0003
        /*0012*/ 	.short	0x0014
        /*0014*/ 	.byte	0x00, 0xf0, 0x11, 0x00


	//----- nvinfo : EIATTR_KPARAM_INFO
	.align		4
.L_11:
        /*0018*/ 	.byte	0x04, 0x17
        /*001a*/ 	.short	(.L_13 - .L_12)
.L_12:
        /*001c*/ 	.word	0x00000000
        /*0020*/ 	.short	0x0002
        /*0022*/ 	.short	0x0010
        /*0024*/ 	.byte	0x00, 0xf0, 0x11, 0x00


	//----- nvinfo : EIATTR_KPARAM_INFO
	.align		4
.L_13:
        /*0028*/ 	.byte	0x04, 0x17
        /*002a*/ 	.short	(.L_15 - .L_14)
.L_14:
        /*002c*/ 	.word	0x00000000
        /*0030*/ 	.short	0x0001
        /*0032*/ 	.short	0x0008
        /*0034*/ 	.byte	0x00, 0xf5, 0x21, 0x00


	//----- nvinfo : EIATTR_KPARAM_INFO
	.align		4
.L_15:
        /*0038*/ 	.byte	0x04, 0x17
        /*003a*/ 	.short	(.L_17 - .L_16)
.L_16:
        /*003c*/ 	.word	0x00000000
        /*0040*/ 	.short	0x0000
        /*0042*/ 	.short	0x0000
        /*0044*/ 	.byte	0x00, 0xf5, 0x21, 0x00


	//----- nvinfo : EIATTR_SPARSE_MMA_MASK
	.align		4
.L_17:
        /*0048*/ 	.byte	0x03, 0x50
        /*004a*/ 	.short	0x0000


	//----- nvinfo : EIATTR_MAXREG_COUNT
	.align		4
        /*004c*/ 	.byte	0x03, 0x1b
        /*004e*/ 	.short	0x00ff


	//----- nvinfo : EIATTR_NUM_BARRIERS
	.align		4
        /*0050*/ 	.byte	0x02, 0x4c
        /*0052*/ 	.byte	0x01
	.zero		1


	//----- nvinfo : EIATTR_MERCURY_ISA_VERSION
	.align		4
        /*0054*/ 	.byte	0x03, 0x5f
        /*0056*/ 	.short	0x0101


	//----- nvinfo : EIATTR_VRC_CTA_INIT_COUNT
	.align		4
        /*0058*/ 	.byte	0x02, 0x4a
	.zero		1
	.zero		1


	//----- nvinfo : EIATTR_EXIT_INSTR_OFFSETS
	.align		4
        /*005c*/ 	.byte	0x04, 0x1c
        /*005e*/ 	.short	(.L_19 - .L_18)


	//   ....[0]....
.L_18:
        /*0060*/ 	.word	0x000002c0


	//   ....[1]....
        /*0064*/ 	.word	0x000004a0


	//----- nvinfo : EIATTR_CRS_STACK_SIZE
	.align		4
.L_19:
        /*0068*/ 	.byte	0x04, 0x1e
        /*006a*/ 	.short	(.L_21 - .L_20)
.L_20:
        /*006c*/ 	.word	0x00000000


	//----- nvinfo : EIATTR_CBANK_PARAM_SIZE
	.align		4
.L_21:
        /*0070*/ 	.byte	0x03, 0x19
        /*0072*/ 	.short	0x0018


	//----- nvinfo : EIATTR_PARAM_CBANK
	.align		4
        /*0074*/ 	.byte	0x04, 0x0a
        /*0076*/ 	.short	(.L_23 - .L_22)
	.align		4
.L_22:
        /*0078*/ 	.word	index@(.nv.constant0._Z14l1_norm_kernelPKfPfii)
        /*007c*/ 	.short	0x0380
        /*007e*/ 	.short	0x0018


	//----- nvinfo : EIATTR_SW_WAR
	.align		4
.L_23:
        /*0080*/ 	.byte	0x04, 0x36
        /*0082*/ 	.short	(.L_25 - .L_24)
.L_24:
        /*0084*/ 	.word	0x00000008
.L_25:


//--------------------- .nv.callgraph             --------------------------
	.section	.nv.callgraph,"",@"SHT_CUDA_CALLGRAPH"
	.align	4
	.sectionentsize	8
	.align		4
        /*0000*/ 	.word	0x00000000
	.align		4
        /*0004*/ 	.word	0xffffffff
	.align		4
        /*0008*/ 	.word	0x00000000
	.align		4
        /*000c*/ 	.word	0xfffffffe
	.align		4
        /*0010*/ 	.word	0x00000000
	.align		4
        /*0014*/ 	.word	0xfffffffd
	.align		4
        /*0018*/ 	.word	0x00000000
	.align		4
        /*001c*/ 	.word	0xfffffffc


//--------------------- .text._Z14l1_norm_kernelPKfPfii --------------------------
	.section	.text._Z14l1_norm_kernelPKfPfii,"ax",@progbits
	.align	128
        .global         _Z14l1_norm_kernelPKfPfii
        .type           _Z14l1_norm_kernelPKfPfii,@function
        .size           _Z14l1_norm_kernelPKfPfii,(.L_x_20 - _Z14l1_norm_kernelPKfPfii)
        .other          _Z14l1_norm_kernelPKfPfii,@"STO_CUDA_ENTRY STV_DEFAULT"
_Z14l1_norm_kernelPKfPfii:
.text._Z14l1_norm_kernelPKfPfii:
[----:B------:R-:W-:Y:S01]  /*0000*/  LDC R1, c[0x0][0x37c] ;  /* 0x0000df00ff017b82 */ /* 0x000fe20000000800 */
[----:B------:R-:W0:Y:S07]  /*0010*/  S2R R2, SR_TID.X ;  /* 0x0000000000027919 */ /* 0x000e2e0000002100 */
[----:B------:R-:W0:Y:S01]  /*0020*/  LDC R10, c[0x0][0x390] ;  /* 0x0000e400ff0a7b82 */ /* 0x000e220000000800 */
[----:B------:R-:W1:Y:S01]  /*0030*/  LDCU.64 UR6, c[0x0][0x358] ;  /* 0x00006b00ff0677ac */ /* 0x000e620008000a00 */
[----:B------:R-:W-:Y:S01]  /*0040*/  BSSY.RECONVERGENT B0, `(.L_x_0) ;  /* 0x0000010000007945 */ /* 0x000fe20003800200 */
[----:B------:R-:W-:-:S05]  /*0050*/  IMAD.MOV.U32 R0, RZ, RZ, RZ ;  /* 0x000000ffff007224 */ /* 0x000fca00078e00ff */
[----:B------:R-:W2:Y:S01]  /*0060*/  S2UR UR8, SR_CTAID.X ;  /* 0x00000000000879c3 */ /* 0x000ea20000002500 */
[----:B0-----:R-:W-:-:S13]  /*0070*/  ISETP.GE.AND P0, PT, R2, R10, PT ;  /* 0x0000000a0200720c */ /* 0x001fda0003f06270 */
[----:B-12---:R-:W-:Y:S05]  /*0080*/  @P0 BRA `(.L_x_1) ;  /* 0x00000000002c0947 */ /* 0x006fea0003800000 */
[----:B------:R-:W0:Y:S01]  /*0090*/  LDC R8, c[0x0][0x360] ;  /* 0x0000d800ff087b82 */ /* 0x000e220000000800 */
[----:B------:R-:W-:Y:S02]  /*00a0*/  IMAD.MOV.U32 R0, RZ, RZ, RZ ;  /* 0x000000ffff007224 */ /* 0x000fe400078e00ff */
[----:B------:R-:W-:-:S05]  /*00b0*/  IMAD.MOV.U32 R3, RZ, RZ, R2 ;  /* 0x000000ffff037224 */ /* 0x000fca00078e0002 */
[----:B------:R-:W1:Y:S02]  /*00c0*/  LDC.64 R6, c[0x0][0x380] ;  /* 0x0000e000ff067b82 */ /* 0x000e640000000a00 */
.L_x_2:
[----:B------:R-:W-:-:S04]  /*00d0*/  IMAD R5, R10, UR8, R3 ;  /* 0x000000080a057c24 */ /* 0x000fc8000f8e0203 */
[----:B-1----:R-:W-:-:S06]  /*00e0*/  IMAD.WIDE R4, R5, 0x4, R6 ;  /* 0x0000000405047825 */ /* 0x002fcc00078e0206 */
[----:B------:R-:W2:Y:S01]  /*00f0*/  LDG.E R5, desc[UR6][R4.64] ;  /* 0x0000000604057981 */ /* 0x000ea2000c1e1900 */
[----:B0-----:R-:W-:-:S05]  /*0100*/  IMAD.IADD R3, R8, 0x1, R3 ;  /* 0x0000000108037824 */ /* 0x001fca00078e0203 */
[----:B------:R-:W-:Y:S01]  /*0110*/  ISETP.GE.AND P0, PT, R3, R10, PT ;  /* 0x0000000a0300720c */ /* 0x000fe20003f06270 */
[----:B--2---:R-:W-:-:S12]  /*0120*/  FADD R0, |R5|, R0 ;  /* 0x0000000005007221 */ /* 0x004fd80000000200 */
[----:B------:R-:W-:Y:S05]  /*0130*/  @!P0 BRA `(.L_x_2) ;  /* 0xfffffffc00e48947 */ /* 0x000fea000383ffff */
.L_x_1:
[----:B------:R-:W-:Y:S05]  /*0140*/  BSYNC.RECONVERGENT B0 ;  /* 0x0000000000007941 */ /* 0x000fea0003800200 */
.L_x_0:
[----:B------:R-:W0:Y:S01]  /*0150*/  S2UR UR5, SR_CgaCtaId ;  /* 0x00000000000579c3 */ /* 0x000e220000008800 */
[----:B------:R-:W-:Y:S01]  /*0160*/  UMOV UR4, 0x400 ;  /* 0x0000040000047882 */ /* 0x000fe20000000000 */
[----:B------:R-:W1:Y:S02]  /*0170*/  LDCU UR9, c[0x0][0x360] ;  /* 0x00006c00ff0977ac */ /* 0x000e640008000800 */
[----:B-1----:R-:W-:Y:S02]  /*0180*/  UISETP.GE.U32.AND UP0, UPT, UR9, 0x2, UPT ;  /* 0x000000020900788c */ /* 0x002fe4000bf06070 */
[----:B0-----:R-:W-:-:S06]  /*0190*/  ULEA UR4, UR5, UR4, 0x18 ;  /* 0x0000000405047291 */ /* 0x001fcc000f8ec0ff */
[----:B------:R-:W-:-:S05]  /*01a0*/  LEA R5, R2, UR4, 0x2 ;  /* 0x0000000402057c11 */ /* 0x000fca000f8e10ff */
[----:B------:R0:W-:Y:S01]  /*01b0*/  STS [R5], R0 ;  /* 0x0000000005007388 */ /* 0x0001e20000000800 */
[----:B------:R-:W-:Y:S06]  /*01c0*/  BAR.SYNC.DEFER_BLOCKING 0x0 ;  /* 0x0000000000007b1d */ /* 0x000fec0000010000 */
[----:B------:R-:W-:Y:S05]  /*01d0*/  BRA.U !UP0, `(.L_x_3) ;  /* 0x0000000108307547 */ /* 0x000fea000b800000 */
[----:B0-----:R-:W-:-:S07]  /*01e0*/  IMAD.U32 R0, RZ, RZ, UR9 ;  /* 0x00000009ff007e24 */ /* 0x001fce000f8e00ff */
.L_x_4:
[----:B------:R-:W-:-:S04]  /*01f0*/  SHF.R.U32.HI R6, RZ, 0x1, R0 ;  /* 0x00000001ff067819 */ /* 0x000fc80000011600 */
[----:B------:R-:W-:-:S13]  /*0200*/  ISETP.GE.U32.AND P0, PT, R2, R6, PT ;  /* 0x000000060200720c */ /* 0x000fda0003f06070 */
[----:B------:R-:W-:Y:S01]  /*0210*/  @!P0 IMAD R3, R6, 0x4, R5 ;  /* 0x0000000406038824 */ /* 0x000fe200078e0205 */
[----:B------:R-:W-:Y:S05]  /*0220*/  @!P0 LDS R4, [R5] ;  /* 0x0000000005048984 */ /* 0x000fea0000000800 */
[----:B------:R-:W0:Y:S02]  /*0230*/  @!P0 LDS R3, [R3] ;  /* 0x0000000003038984 */ /* 0x000e240000000800 */
[----:B0-----:R-:W-:-:S05]  /*0240*/  @!P0 FADD R4, R3, R4 ;  /* 0x0000000403048221 */ /* 0x001fca0000000000 */
[----:B------:R1:W-:Y:S01]  /*0250*/  @!P0 STS [R5], R4 ;  /* 0x0000000405008388 */ /* 0x0003e20000000800 */
[----:B------:R-:W-:Y:S01]  /*0260*/  BAR.SYNC.DEFER_BLOCKING 0x0 ;  /* 0x0000000000007b1d */ /* 0x000fe20000010000 */
[----:B------:R-:W-:Y:S01]  /*0270*/  ISETP.GT.U32.AND P0, PT, R0, 0x3, PT ;  /* 0x000000030000780c */ /* 0x000fe20003f04070 */
[----:B------:R-:W-:-:S12]  /*0280*/  IMAD.MOV.U32 R0, RZ, RZ, R6 ;  /* 0x000000ffff007224 */ /* 0x000fd800078e0006 */
[----:B-1----:R-:W-:Y:S05]  /*0290*/  @P0 BRA `(.L_x_4) ;  /* 0xfffffffc00d40947 */ /* 0x002fea000383ffff */
.L_x_3:
[----:B------:R-:W1:Y:S02]  /*02a0*/  LDCU UR4, c[0x0][0x390] ;  /* 0x00007200ff0477ac */ /* 0x000e640008000800 */
[----:B-1----:R-:W-:-:S13]  /*02b0*/  ISETP.GE.AND P0, PT, R2, UR4, PT ;  /* 0x0000000402007c0c */ /* 0x002fda000bf06270 */
[----:B------:R-:W-:Y:S05]  /*02c0*/  @P0 EXIT ;  /* 0x000000000000094d */ /* 0x000fea0003800000 */
[----:B------:R-:W1:Y:S01]  /*02d0*/  S2UR UR5, SR_CgaCtaId ;  /* 0x00000000000579c3 */ /* 0x000e620000008800 */
[----:B------:R-:W-:-:S07]  /*02e0*/  UMOV UR4, 0x400 ;  /* 0x0000040000047882 */ /* 0x000fce0000000000 */
[----:B------:R-:W2:Y:S08]  /*02f0*/  LDC R9, c[0x0][0x390] ;  /* 0x0000e400ff097b82 */ /* 0x000eb00000000800 */
[----:B0-----:R-:W0:Y:S08]  /*0300*/  LDC.64 R4, c[0x0][0x380] ;  /* 0x0000e000ff047b82 */ /* 0x001e300000000a00 */
[----:B------:R-:W3:Y:S01]  /*0310*/  LDC.64 R6, c[0x0][0x388] ;  /* 0x0000e200ff067b82 */ /* 0x000ee20000000a00 */
[----:B-1----:R-:W-:-:S09]  /*0320*/  ULEA UR4, UR5, UR4, 0x18 ;  /* 0x0000000405047291 */ /* 0x002fd2000f8ec0ff */
[----:B------:R-:W1:Y:S02]  /*0330*/  LDS R3, [UR4] ;  /* 0x00000004ff037984 */ /* 0x000e640008000800 */
[----:B------:R-:W4:Y:S02]  /*0340*/  LDCU UR4, c[0x0][0x390] ;  /* 0x00007200ff0477ac */ /* 0x000f240008000800 */
.L_x_7:
[----:B--2---:R-:W-:-:S04]  /*0350*/  IMAD R11, R9, UR8, R2 ;  /* 0x00000008090b7c24 */ /* 0x004fc8000f8e0202 */
[----:B0-----:R-:W-:-:S05]  /*0360*/  IMAD.WIDE R12, R11, 0x4, R4 ;  /* 0x000000040b0c7825 */ /* 0x001fca00078e0204 */
[----:B------:R-:W2:Y:S01]  /*0370*/  LDG.E R0, desc[UR6][R12.64] ;  /* 0x000000060c007981 */ /* 0x000ea2000c1e1900 */
[----:B-1----:R-:W0:Y:S01]  /*0380*/  MUFU.RCP R8, R3 ;  /* 0x0000000300087308 */ /* 0x002e220000001000 */
[----:B------:R-:W-:Y:S01]  /*0390*/  BSSY.RECONVERGENT B0, `(.L_x_5) ;  /* 0x000000b000007945 */ /* 0x000fe20003800200 */
[----:B0-----:R-:W-:-:S04]  /*03a0*/  FFMA R15, -R3, R8, 1 ;  /* 0x3f800000030f7423 */ /* 0x001fc80000000108 */
[----:B------:R-:W-:Y:S02]  /*03b0*/  FFMA R15, R8, R15, R8 ;  /* 0x0000000f080f7223 */ /* 0x000fe40000000008 */
[----:B--2---:R-:W0:Y:S02]  /*03c0*/  FCHK P0, R0, R3 ;  /* 0x0000000300007302 */ /* 0x004e240000000000 */
[----:B------:R-:W-:-:S04]  /*03d0*/  FFMA R8, R0, R15, RZ ;  /* 0x0000000f00087223 */ /* 0x000fc800000000ff */
[----:B------:R-:W-:-:S04]  /*03e0*/  FFMA R10, -R3, R8, R0 ;  /* 0x00000008030a7223 */ /* 0x000fc80000000100 */
[----:B------:R-:W-:Y:S01]  /*03f0*/  FFMA R15, R15, R10, R8 ;  /* 0x0000000a0f0f7223 */ /* 0x000fe20000000008 */
[----:B0-----:R-:W-:Y:S06]  /*0400*/  @!P0 BRA `(.L_x_6) ;  /* 0x00000000000c8947 */ /* 0x001fec0003800000 */
[----:B------:R-:W-:-:S07]  /*0410*/  MOV R8, 0x430 ;  /* 0x0000043000087802 */ /* 0x000fce0000000f00 */
[----:B---34-:R-:W-:Y:S05]  /*0420*/  CALL.REL.NOINC `($__internal_0_$__cuda_sm3x_div_rn_noftz_f32_slowpath) ;  /* 0x0000000000207944 */ /* 0x018fea0003c00000 */
[----:B------:R-:W-:-:S07]  /*0430*/  IMAD.MOV.U32 R15, RZ, RZ, R0 ;  /* 0x000000ffff0f7224 */ /* 0x000fce00078e0000 */
.L_x_6:
[----:B----4-:R-:W-:Y:S05]  /*0440*/  BSYNC.RECONVERGENT B0 ;  /* 0x0000000000007941 */ /* 0x010fea0003800200 */
.L_x_5:
[----:B---3--:R-:W-:-:S04]  /*0450*/  IMAD.WIDE R10, R11, 0x4, R6 ;  /* 0x000000040b0a7825 */ /* 0x008fc800078e0206 */
[----:B------:R-:W-:Y:S01]  /*0460*/  VIADD R2, R2, UR9 ;  /* 0x0000000902027c36 */ /* 0x000fe20008000000 */
[----:B------:R0:W-:Y:S04]  /*0470*/  STG.E desc[UR6][R10.64], R15 ;  /* 0x0000000f0a007986 */ /* 0x0001e8000c101906 */
[----:B------:R-:W-:-:S13]  /*0480*/  ISETP.GE.AND P0, PT, R2, UR4, PT ;  /* 0x0000000402007c0c */ /* 0x000fda000bf06270 */
[----:B0-----:R-:W-:Y:S05]  /*0490*/  @!P0 BRA `(.L_x_7) ;  /* 0xfffffffc00ac8947 */ /* 0x001fea000383ffff */
[----:B------:R-:W-:Y:S05]  /*04a0*/  EXIT ;  /* 0x000000000000794d */ /* 0x000fea0003800000 */
        .weak           $__internal_0_$__cuda_sm3x_div_rn_noftz_f32_slowpath
        .type           $__internal_0_$__cuda_sm3x_div_rn_noftz_f32_slowpath,@function
        .size           $__internal_0_$__cuda_sm3x_div_rn_noftz_f32_slowpath,(.L_x_20 - $__internal_0_$__cuda_sm3x_div_rn_noftz_f32_slowpath)
$__internal_0_$__cuda_sm3x_div_rn_noftz_f32_slowpath:
[--C-:B------:R-:W-:Y:S01]  /*04b0*/  SHF.R.U32.HI R12, RZ, 0x17, R3.reuse ;  /* 0x00000017ff0c7819 */ /* 0x100fe20000011603 */
[----:B------:R-:W-:Y:S01]  /*04c0*/  BSSY.RECONVERGENT B1, `(.L_x_8) ;  /* 0x0000064000017945 */ /* 0x000fe20003800200 */
[--C-:B------:R-:W-:Y:S01]  /*04d0*/  SHF.R.U32.HI R10, RZ, 0x17, R0.reuse ;  /* 0x00000017ff0a7819 */ /* 0x100fe20000011600 */
[----:B------:R-:W-:Y:S01]  /*04e0*/  IMAD.MOV.U32 R13, RZ, RZ, R0 ;  /* 0x000000ffff0d7224 */ /* 0x000fe200078e0000 */
[----:B------:R-:W-:Y:S01]  /*04f0*/  LOP3.LUT R12, R12, 0xff, RZ, 0xc0, !PT ;  /* 0x000000ff0c0c7812 */ /* 0x000fe200078ec0ff */
[----:B------:R-:W-:Y:S01]  /*0500*/  IMAD.MOV.U32 R14, RZ, RZ, R3 ;  /* 0x000000ffff0e7224 */ /* 0x000fe200078e0003 */
[----:B------:R-:W-:-:S03]  /*0510*/  LOP3.LUT R18, R10, 0xff, RZ, 0xc0, !PT ;  /* 0x000000ff0a127812 */ /* 0x000fc600078ec0ff */
[----:B------:R-:W-:Y:S02]  /*0520*/  VIADD R15, R12, 0xffffffff ;  /* 0xffffffff0c0f7836 */ /* 0x000fe40000000000 */
[----:B------:R-:W-:-:S03]  /*0530*/  VIADD R16, R18, 0xffffffff ;  /* 0xffffffff12107836 */ /* 0x000fc60000000000 */
[----:B------:R-:W-:-:S04]  /*0540*/  ISETP.GT.U32.AND P0, PT, R15, 0xfd, PT ;  /* 0x000000fd0f00780c */ /* 0x000fc80003f04070 */
[----:B------:R-:W-:-:S13]  /*0550*/  ISETP.GT.U32.OR P0, PT, R16, 0xfd, P0 ;  /* 0x000000fd1000780c */ /* 0x000fda0000704470 */
[----:B------:R-:W-:Y:S01]  /*0560*/  @!P0 IMAD.MOV.U32 R10, RZ, RZ, RZ ;  /* 0x000000ffff0a8224 */ /* 0x000fe200078e00ff */
[----:B------:R-:W-:Y:S06]  /*0570*/  @!P0 BRA `(.L_x_9) ;  /* 0x00000000005c8947 */ /* 0x000fec0003800000 */
[----:B------:R-:W-:Y:S02]  /*0580*/  FSETP.GTU.FTZ.AND P1, PT, |R3|, +INF , PT ;  /* 0x7f8000000300780b */ /* 0x000fe40003f3c200 */
[----:B------:R-:W-:-:S04]  /*0590*/  FSETP.GTU.FTZ.AND P0, PT, |R0|, +INF , PT ;  /* 0x7f8000000000780b */ /* 0x000fc80003f1c200 */
[----:B------:R-:W-:-:S13]  /*05a0*/  PLOP3.LUT P0, PT, P0, P1, PT, 0xf8, 0x8f ;  /* 0x00000000008f781c */ /* 0x000fda0000703f70 */
[----:B------:R-:W-:Y:S05]  /*05b0*/  @P0 BRA `(.L_x_10) ;  /* 0x00000004004c0947 */ /* 0x000fea0003800000 */
[----:B------:R-:W-:-:S13]  /*05c0*/  LOP3.LUT P0, RZ, R14, 0x7fffffff, R13, 0xc8, !PT ;  /* 0x7fffffff0eff7812 */ /* 0x000fda000780c80d */
[----:B------:R-:W-:Y:S05]  /*05d0*/  @!P0 BRA `(.L_x_11) ;  /* 0x00000004003c8947 */ /* 0x000fea0003800000 */
[C---:B------:R-:W-:Y:S02]  /*05e0*/  FSETP.NEU.FTZ.AND P2, PT, |R0|.reuse, +INF , PT ;  /* 0x7f8000000000780b */ /* 0x040fe40003f5d200 */
[----:B------:R-:W-:Y:S02]  /*05f0*/  FSETP.NEU.FTZ.AND P1, PT, |R3|, +INF , PT ;  /* 0x7f8000000300780b */ /* 0x000fe40003f3d200 */
[----:B------:R-:W-:-:S11]  /*0600*/  FSETP.NEU.FTZ.AND P0, PT, |R0|, +INF , PT ;  /* 0x7f8000000000780b */ /* 0x000fd60003f1d200 */
[----:B------:R-:W-:Y:S05]  /*0610*/  @!P1 BRA !P2, `(.L_x_11) ;  /* 0x00000004002c9947 */ /* 0x000fea0005000000 */
[----:B------:R-:W-:-:S04]  /*0620*/  LOP3.LUT P2, RZ, R13, 0x7fffffff, RZ, 0xc0, !PT ;  /* 0x7fffffff0dff7812 */ /* 0x000fc8000784c0ff */
[----:B------:R-:W-:-:S13]  /*0630*/  PLOP3.LUT P1, PT, P1, P2, PT, 0x2f, 0xf2 ;  /* 0x0000000000f2781c */ /* 0x000fda0000f24577 */
[----:B------:R-:W-:Y:S05]  /*0640*/  @P1 BRA `(.L_x_12) ;  /* 0x0000000400181947 */ /* 0x000fea0003800000 */
[----:B------:R-:W-:-:S04]  /*0650*/  LOP3.LUT P1, RZ, R14, 0x7fffffff, RZ, 0xc0, !PT ;  /* 0x7fffffff0eff7812 */ /* 0x000fc8000782c0ff */
[----:B------:R-:W-:-:S13]  /*0660*/  PLOP3.LUT P0, PT, P0, P1, PT, 0x2f, 0xf2 ;  /* 0x0000000000f2781c */ /* 0x000fda0000702577 */
[----:B------:R-:W-:Y:S05]  /*0670*/  @P0 BRA `(.L_x_13) ;  /* 0x0000000400000947 */ /* 0x000fea0003800000 */
[----:B------:R-:W-:Y:S02]  /*0680*/  ISETP.GE.AND P0, PT, R16, RZ, PT ;  /* 0x000000ff1000720c */ /* 0x000fe40003f06270 */
[----:B------:R-:W-:-:S11]  /*0690*/  ISETP.GE.AND P1, PT, R15, RZ, PT ;  /* 0x000000ff0f00720c */ /* 0x000fd60003f26270 */
[----:B------:R-:W-:Y:S02]  /*06a0*/  @P0 IMAD.MOV.U32 R10, RZ, RZ, RZ ;  /* 0x000000ffff0a0224 */ /* 0x000fe400078e00ff */
[----:B------:R-:W-:Y:S01]  /*06b0*/  @!P0 FFMA R13, R0, 1.84467440737095516160e+19, RZ ;  /* 0x5f800000000d8823 */ /* 0x000fe200000000ff */
[----:B------:R-:W-:Y:S02]  /*06c0*/  @!P0 IMAD.MOV.U32 R10, RZ, RZ, -0x40 ;  /* 0xffffffc0ff0a8424 */ /* 0x000fe400078e00ff */
[----:B------:R-:W-:Y:S02]  /*06d0*/  @!P1 FFMA R14, R3, 1.84467440737095516160e+19, RZ ;  /* 0x5f800000030e9823 */ /* 0x000fe400000000ff */
[----:B------:R-:W-:-:S07]  /*06e0*/  @!P1 VIADD R10, R10, 0x40 ;  /* 0x000000400a0a9836 */ /* 0x000fce0000000000 */
.L_x_9:
[----:B------:R-:W-:Y:S01]  /*06f0*/  LEA R15, R12, 0xc0800000, 0x17 ;  /* 0xc08000000c0f7811 */ /* 0x000fe200078eb8ff */
[----:B------:R-:W-:Y:S04]  /*0700*/  BSSY.RECONVERGENT B2, `(.L_x_14) ;  /* 0x0000036000027945 */ /* 0x000fe80003800200 */
[----:B------:R-:W-:Y:S02]  /*0710*/  IMAD.IADD R15, R14, 0x1, -R15 ;  /* 0x000000010e0f7824 */ /* 0x000fe400078e0a0f */
[----:B------:R-:W-:Y:S02]  /*0720*/  VIADD R14, R18, 0xffffff81 ;  /* 0xffffff81120e7836 */ /* 0x000fe40000000000 */
[----:B------:R-:W0:Y:S01]  /*0730*/  MUFU.RCP R16, R15 ;  /* 0x0000000f00107308 */ /* 0x000e220000001000 */
[----:B------:R-:W-:Y:S01]  /*0740*/  FADD.FTZ R17, -R15, -RZ ;  /* 0x800000ff0f117221 */ /* 0x000fe20000010100 */
[----:B------:R-:W-:-:S03]  /*0750*/  IMAD R0, R14, -0x800000, R13 ;  /* 0xff8000000e007824 */ /* 0x000fc600078e020d */
[----:B0-----:R-:W-:-:S04]  /*0760*/  FFMA R19, R16, R17, 1 ;  /* 0x3f80000010137423 */ /* 0x001fc80000000011 */
[----:B------:R-:W-:-:S04]  /*0770*/  FFMA R18, R16, R19, R16 ;  /* 0x0000001310127223 */ /* 0x000fc80000000010 */
[----:B------:R-:W-:-:S04]  /*0780*/  FFMA R13, R0, R18, RZ ;  /* 0x00000012000d7223 */ /* 0x000fc800000000ff */
[----:B------:R-:W-:-:S04]  /*0790*/  FFMA R16, R17, R13, R0 ;  /* 0x0000000d11107223 */ /* 0x000fc80000000000 */
[----:B------:R-:W-:Y:S01]  /*07a0*/  FFMA R19, R18, R16, R13 ;  /* 0x0000001012137223 */ /* 0x000fe2000000000d */
[----:B------:R-:W-:-:S03]  /*07b0*/  IADD3 R13, PT, PT, R14, 0x7f, -R12 ;  /* 0x0000007f0e0d7810 */ /* 0x000fc60007ffe80c */
[----:B------:R-:W-:Y:S02]  /*07c0*/  FFMA R16, R17, R19, R0 ;  /* 0x0000001311107223 */ /* 0x000fe40000000000 */
[----:B------:R-:W-:Y:S02]  /*07d0*/  IMAD.IADD R13, R13, 0x1, R10 ;  /* 0x000000010d0d7824 */ /* 0x000fe400078e020a */
[----:B------:R-:W-:-:S05]  /*07e0*/  FFMA R0, R18, R16, R19 ;  /* 0x0000001012007223 */ /* 0x000fca0000000013 */
[----:B------:R-:W-:-:S04]  /*07f0*/  SHF.R.U32.HI R12, RZ, 0x17, R0 ;  /* 0x00000017ff0c7819 */ /* 0x000fc80000011600 */
[----:B------:R-:W-:-:S05]  /*0800*/  LOP3.LUT R12, R12, 0xff, RZ, 0xc0, !PT ;  /* 0x000000ff0c0c7812 */ /* 0x000fca00078ec0ff */
[----:B------:R-:W-:-:S04]  /*0810*/  IMAD.IADD R14, R12, 0x1, R13 ;  /* 0x000000010c0e7824 */ /* 0x000fc800078e020d */
[----:B------:R-:W-:-:S05]  /*0820*/  VIADD R10, R14, 0xffffffff ;  /* 0xffffffff0e0a7836 */ /* 0x000fca0000000000 */
[----:B------:R-:W-:-:S13]  /*0830*/  ISETP.GE.U32.AND P0, PT, R10, 0xfe, PT ;  /* 0x000000fe0a00780c */ /* 0x000fda0003f06070 */
[----:B------:R-:W-:Y:S05]  /*0840*/  @!P0 BRA `(.L_x_15) ;  /* 0x0000000000808947 */ /* 0x000fea0003800000 */
[----:B------:R-:W-:-:S13]  /*0850*/  ISETP.GT.AND P0, PT, R14, 0xfe, PT ;  /* 0x000000fe0e00780c */ /* 0x000fda0003f04270 */
[----:B------:R-:W-:Y:S05]  /*0860*/  @P0 BRA `(.L_x_16) ;  /* 0x00000000006c0947 */ /* 0x000fea0003800000 */
[----:B------:R-:W-:-:S13]  /*0870*/  ISETP.GE.AND P0, PT, R14, 0x1, PT ;  /* 0x000000010e00780c */ /* 0x000fda0003f06270 */
[----:B------:R-:W-:Y:S05]  /*0880*/  @P0 BRA `(.L_x_17) ;  /* 0x0000000000740947 */ /* 0x000fea0003800000 */
[----:B------:R-:W-:Y:S02]  /*0890*/  ISETP.GE.AND P0, PT, R14, -0x18, PT ;  /* 0xffffffe80e00780c */ /* 0x000fe40003f06270 */
[----:B------:R-:W-:-:S11]  /*08a0*/  LOP3.LUT R0, R0, 0x80000000, RZ, 0xc0, !PT ;  /* 0x8000000000007812 */ /* 0x000fd600078ec0ff */
[----:B------:R-:W-:Y:S05]  /*08b0*/  @!P0 BRA `(.L_x_17) ;  /* 0x0000000000688947 */ /* 0x000fea0003800000 */
[-CC-:B------:R-:W-:Y:S01]  /*08c0*/  FFMA.RZ R10, R18, R16.reuse, R19.reuse ;  /* 0x00000010120a7223 */ /* 0x180fe2000000c013 */
[----:B------:R-:W-:Y:S02]  /*08d0*/  VIADD R15, R14, 0x20 ;  /* 0x000000200e0f7836 */ /* 0x000fe40000000000 */
[-CC-:B------:R-:W-:Y:S01]  /*08e0*/  FFMA.RM R13, R18, R16.reuse, R19.reuse ;  /* 0x00000010120d7223 */ /* 0x180fe20000004013 */
[----:B------:R-:W-:Y:S02]  /*08f0*/  ISETP.NE.AND P2, PT, R14, RZ, PT ;  /* 0x000000ff0e00720c */ /* 0x000fe40003f45270 */
[----:B------:R-:W-:Y:S01]  /*0900*/  LOP3.LUT R12, R10, 0x7fffff, RZ, 0xc0, !PT ;  /* 0x007fffff0a0c7812 */ /* 0x000fe200078ec0ff */
[----:B------:R-:W-:Y:S01]  /*0910*/  FFMA.RP R10, R18, R16, R19 ;  /* 0x00000010120a7223 */ /* 0x000fe20000008013 */
[----:B------:R-:W-:Y:S01]  /*0920*/  ISETP.NE.AND P1, PT, R14, RZ, PT ;  /* 0x000000ff0e00720c */ /* 0x000fe20003f25270 */
[----:B------:R-:W-:Y:S01]  /*0930*/  IMAD.MOV R14, RZ, RZ, -R14 ;  /* 0x000000ffff0e7224 */ /* 0x000fe200078e0a0e */
[----:B------:R-:W-:-:S02]  /*0940*/  LOP3.LUT R12, R12, 0x800000, RZ, 0xfc, !PT ;  /* 0x008000000c0c7812 */ /* 0x000fc400078efcff */
[----:B------:R-:W-:Y:S02]  /*0950*/  FSETP.NEU.FTZ.AND P0, PT, R10, R13, PT ;  /* 0x0000000d0a00720b */ /* 0x000fe40003f1d000 */
[----:B------:R-:W-:Y:S02]  /*0960*/  SHF.L.U32 R15, R12, R15, RZ ;  /* 0x0000000f0c0f7219 */ /* 0x000fe400000006ff */
[----:B------:R-:W-:Y:S02]  /*0970*/  SEL R13, R14, RZ, P2 ;  /* 0x000000ff0e0d7207 */ /* 0x000fe40001000000 */
[----:B------:R-:W-:Y:S02]  /*0980*/  ISETP.NE.AND P1, PT, R15, RZ, P1 ;  /* 0x000000ff0f00720c */ /* 0x000fe40000f25270 */
[----:B------:R-:W-:Y:S02]  /*0990*/  SHF.R.U32.HI R13, RZ, R13, R12 ;  /* 0x0000000dff0d7219 */ /* 0x000fe4000001160c */
[----:B------:R-:W-:-:S02]  /*09a0*/  PLOP3.LUT P0, PT, P0, P1, PT, 0xf8, 0x8f ;  /* 0x00000000008f781c */ /* 0x000fc40000703f70 */
[----:B------:R-:W-:Y:S02]  /*09b0*/  SHF.R.U32.HI R15, RZ, 0x1, R13 ;  /* 0x00000001ff0f7819 */ /* 0x000fe4000001160d */
[----:B------:R-:W-:-:S04]  /*09c0*/  SEL R10, RZ, 0x1, !P0 ;  /* 0x00000001ff0a7807 */ /* 0x000fc80004000000 */
[----:B------:R-:W-:-:S04]  /*09d0*/  LOP3.LUT R10, R10, 0x1, R15, 0xf8, !PT ;  /* 0x000000010a0a7812 */ /* 0x000fc800078ef80f */
[----:B------:R-:W-:-:S05]  /*09e0*/  LOP3.LUT R10, R10, R13, RZ, 0xc0, !PT ;  /* 0x0000000d0a0a7212 */ /* 0x000fca00078ec0ff */
[----:B------:R-:W-:-:S05]  /*09f0*/  IMAD.IADD R15, R15, 0x1, R10 ;  /* 0x000000010f0f7824 */ /* 0x000fca00078e020a */
[----:B------:R-:W-:Y:S01]  /*0a00*/  LOP3.LUT R0, R15, R0, RZ, 0xfc, !PT ;  /* 0x000000000f007212 */ /* 0x000fe200078efcff */
[----:B------:R-:W-:Y:S06]  /*0a10*/  BRA `(.L_x_17) ;  /* 0x0000000000107947 */ /* 0x000fec0003800000 */
.L_x_16:
[----:B------:R-:W-:-:S04]  /*0a20*/  LOP3.LUT R0, R0, 0x80000000, RZ, 0xc0, !PT ;  /* 0x8000000000007812 */ /* 0x000fc800078ec0ff */
[----:B------:R-:W-:Y:S01]  /*0a30*/  LOP3.LUT R0, R0, 0x7f800000, RZ, 0xfc, !PT ;  /* 0x7f80000000007812 */ /* 0x000fe200078efcff */
[----:B------:R-:W-:Y:S06]  /*0a40*/  BRA `(.L_x_17) ;  /* 0x0000000000047947 */ /* 0x000fec0003800000 */
.L_x_15:
[----:B------:R-:W-:-:S07]  /*0a50*/  IMAD R0, R13, 0x800000, R0 ;  /* 0x008000000d007824 */ /* 0x000fce00078e0200 */
.L_x_17:
[----:B------:R-:W-:Y:S05]  /*0a60*/  BSYNC.RECONVERGENT B2 ;  /* 0x0000000000027941 */ /* 0x000fea0003800200 */
.L_x_14:
[----:B------:R-:W-:Y:S05]  /*0a70*/  BRA `(.L_x_18) ;  /* 0x0000000000207947 */ /* 0x000fea0003800000 */
.L_x_13:
[----:B------:R-:W-:-:S04]  /*0a80*/  LOP3.LUT R0, R14, 0x80000000, R13, 0x48, !PT ;  /* 0x800000000e007812 */ /* 0x000fc800078e480d */
[----:B------:R-:W-:Y:S01]  /*0a90*/  LOP3.LUT R0, R0, 0x7f800000, RZ, 0xfc, !PT ;  /* 0x7f80000000007812 */ /* 0x000fe200078efcff */
[----:B------:R-:W-:Y:S06]  /*0aa0*/  BRA `(.L_x_18) ;  /* 0x0000000000147947 */ /* 0x000fec0003800000 */
.L_x_12:
[----:B------:R-:W-:Y:S01]  /*0ab0*/  LOP3.LUT R0, R14, 0x80000000, R13, 0x48, !PT ;  /* 0x800000000e007812 */ /* 0x000fe200078e480d */
[----:B------:R-:W-:Y:S06]  /*0ac0*/  BRA `(.L_x_18) ;  /* 0x00000000000c7947 */ /* 0x000fec0003800000 */
.L_x_11:
[----:B------:R-:W0:Y:S01]  /*0ad0*/  MUFU.RSQ R0, -QNAN ;  /* 0xffc0000000007908 */ /* 0x000e220000001400 */
[----:B------:R-:W-:Y:S05]  /*0ae0*/  BRA `(.L_x_18) ;  /* 0x0000000000047947 */ /* 0x000fea0003800000 */
.L_x_10:
[----:B------:R-:W-:-:S07]  /*0af0*/  FADD.FTZ R0, R0, R3 ;  /* 0x0000000300007221 */ /* 0x000fce0000010000 */
.L_x_18:
[----:B------:R-:W-:Y:S05]  /*0b00*/  BSYNC.RECONVERGENT B1 ;  /* 0x0000000000017941 */ /* 0x000fea0003800200 */
.L_x_8:
[----:B------:R-:W-:Y:S02]  /*0b10*/  IMAD.MOV.U32 R12, RZ, RZ, R8 ;  /* 0x000000ffff0c7224 */ /* 0x000fe400078e0008 */
[----:B------:R-:W-:-:S04]  /*0b20*/  IMAD.MOV.U32 R13, RZ, RZ, 0x0 ;  /* 0x00000000ff0d7424 */ /* 0x000fc800078e00ff */
[----:B0-----:R-:W-:Y:S05]  /*0b30*/  RET.REL.NODEC R12 `(_Z14l1_norm_kernelPKfPfii) ;  /* 0xfffffff40c307950 */ /* 0x001fea0003c3ffff */
.L_x_19:
[----:B------:R-:W-:-:S00]  /*0b40*/  BRA `(.L_x_19) ;  /* 0xfffffffc00fc7947 */ /* 0x000fc0000383ffff */
[----:B------:R-:W-:-:S00]  /*0b50*/  NOP ;  /* 0x0000000000007918 */ /* 0x000fc00000000000 */
        /* <DEDUP_REMOVED lines=10> */
.L_x_20:


//--------------------- .nv.shared._Z14l1_norm_kernelPKfPfii --------------------------
	.section	.nv.shared._Z14l1_norm_kernelPKfPfii,"aw",@nobits
	.sectionflags	@""
	.align	4
.nv.shared._Z14l1_norm_kernelPKfPfii:
	.zero		2048


//--------------------- .nv.shared.reserved.0     --------------------------
	.section	.nv.shared.reserved.0,"aw",@nobits
	.weak		__nv_reservedSMEM_offset_0_alias
	.size		__nv_reservedSMEM_offset_0_alias, 0, 64
	.other		__nv_reservedSMEM_offset_0_alias,@"STO_CUDA_RESERVED_SHARED STV_DEFAULT"
__nv_reservedSMEM_offset_0_alias:
	.zero		0
	.zero		64


//--------------------- .nv.constant0._Z14l1_norm_kernelPKfPfii --------------------------
	.section	.nv.constant0._Z14l1_norm_kernelPKfPfii,"a",@progbits
	.sectionflags	@""
	.align	4
.nv.constant0._Z14l1_norm_kernelPKfPfii:
	.zero		920


//--------------------- SYMBOLS --------------------------

	.type		.nv.reservedSmem.offset0,@object
	.size		.nv.reservedSmem.offset0,0x4
	.type		.nv.reservedSmem.cap,@object
	.size		.nv.reservedSmem.cap,0x4
